//
// Generated by NVIDIA NVVM Compiler
//
// Compiler Build ID: CL-36424714
// Cuda compilation tools, release 13.0, V13.0.88
// Based on NVVM 20.0.0
//

.version 9.0
.target sm_100
.address_size 64

	// .globl	_Z15wmmaNaiveKernelPKaS0_Pimmm

.visible .entry _Z15wmmaNaiveKernelPKaS0_Pimmm(
	.param .u64 .ptr .align 1 _Z15wmmaNaiveKernelPKaS0_Pimmm_param_0,
	.param .u64 .ptr .align 1 _Z15wmmaNaiveKernelPKaS0_Pimmm_param_1,
	.param .u64 .ptr .align 1 _Z15wmmaNaiveKernelPKaS0_Pimmm_param_2,
	.param .u64 _Z15wmmaNaiveKernelPKaS0_Pimmm_param_3,
	.param .u64 _Z15wmmaNaiveKernelPKaS0_Pimmm_param_4,
	.param .u64 _Z15wmmaNaiveKernelPKaS0_Pimmm_param_5
)
{
	.reg .pred 	%p<9>;
	.reg .b32 	%r<158>;
	.reg .b64 	%rd<63>;

	ld.param.u64 	%rd32, [_Z15wmmaNaiveKernelPKaS0_Pimmm_param_0];
	ld.param.u64 	%rd33, [_Z15wmmaNaiveKernelPKaS0_Pimmm_param_1];
	ld.param.u64 	%rd34, [_Z15wmmaNaiveKernelPKaS0_Pimmm_param_3];
	ld.param.u64 	%rd35, [_Z15wmmaNaiveKernelPKaS0_Pimmm_param_4];
	ld.param.u64 	%rd31, [_Z15wmmaNaiveKernelPKaS0_Pimmm_param_5];
	cvta.to.global.u64 	%rd1, %rd33;
	cvta.to.global.u64 	%rd2, %rd32;
	shr.u64 	%rd3, %rd31, 4;
	mov.u32 	%r58, %ctaid.x;
	shl.b32 	%r59, %r58, 3;
	cvt.u64.u32 	%rd4, %r59;
	mov.u32 	%r60, %ctaid.y;
	shl.b32 	%r62, %r60, 5;
	cvt.u64.u32 	%rd5, %r62;
	mov.u32 	%r63, %ctaid.z;
	cvt.u64.u32 	%rd6, %r63;
	mul.lo.s64 	%rd7, %rd34, %rd6;
	setp.le.u64 	%p1, %rd34, %rd4;
	setp.le.u64 	%p2, %rd35, %rd5;
	and.pred  	%p3, %p1, %p2;
	@%p3 bra 	$L__BB0_9;
	setp.lt.u64 	%p4, %rd31, 16;
	mov.b32 	%r150, 0;
	mov.u32 	%r151, %r150;
	mov.u32 	%r152, %r150;
	mov.u32 	%r153, %r150;
	mov.u32 	%r154, %r150;
	mov.u32 	%r155, %r150;
	mov.u32 	%r156, %r150;
	mov.u32 	%r157, %r150;
	@%p4 bra 	$L__BB0_8;
	add.s64 	%rd37, %rd7, %rd4;
	mul.lo.s64 	%rd8, %rd37, %rd31;
	cvt.u32.u64 	%r1, %rd31;
	mad.lo.s64 	%rd38, %rd35, %rd6, %rd5;
	mul.lo.s64 	%rd9, %rd38, %rd31;
	add.s64 	%rd39, %rd3, -1;
	and.b64  	%rd60, %rd3, 3;
	setp.lt.u64 	%p5, %rd39, 3;
	mov.b64 	%rd59, 0;
	mov.b32 	%r150, 0;
	@%p5 bra 	$L__BB0_5;
	and.b64  	%rd59, %rd3, 1152921504606846972;
	add.s64 	%rd40, %rd9, %rd1;
	add.s64 	%rd57, %rd40, 32;
	add.s64 	%rd56, %rd2, %rd8;
	mov.b32 	%r150, 0;
	mov.u64 	%rd58, %rd59;
	mov.u32 	%r151, %r150;
	mov.u32 	%r152, %r150;
	mov.u32 	%r153, %r150;
	mov.u32 	%r154, %r150;
	mov.u32 	%r155, %r150;
	mov.u32 	%r156, %r150;
	mov.u32 	%r157, %r150;
$L__BB0_4:
	.pragma "nounroll";
	wmma.load.a.sync.aligned.row.m8n32k16.global.s8 	{%r68}, [%rd56], %r1;
	add.s64 	%rd41, %rd57, -32;
	wmma.load.b.sync.aligned.col.m8n32k16.global.s8 	{%r69, %r70, %r71, %r72}, [%rd41], %r1;
	wmma.mma.sync.aligned.row.col.m8n32k16.s32.s8.s8.s32 {%r73, %r74, %r75, %r76, %r77, %r78, %r79, %r80}, {%r68}, {%r69, %r70, %r71, %r72}, {%r157, %r156, %r155, %r154, %r153, %r152, %r151, %r150};
	add.s64 	%rd42, %rd56, 16;
	wmma.load.a.sync.aligned.row.m8n32k16.global.s8 	{%r81}, [%rd42], %r1;
	add.s64 	%rd43, %rd57, -16;
	wmma.load.b.sync.aligned.col.m8n32k16.global.s8 	{%r82, %r83, %r84, %r85}, [%rd43], %r1;
	wmma.mma.sync.aligned.row.col.m8n32k16.s32.s8.s8.s32 {%r86, %r87, %r88, %r89, %r90, %r91, %r92, %r93}, {%r81}, {%r82, %r83, %r84, %r85}, {%r73, %r74, %r75, %r76, %r77, %r78, %r79, %r80};
	add.s64 	%rd44, %rd56, 32;
	wmma.load.a.sync.aligned.row.m8n32k16.global.s8 	{%r94}, [%rd44], %r1;
	wmma.load.b.sync.aligned.col.m8n32k16.global.s8 	{%r95, %r96, %r97, %r98}, [%rd57], %r1;
	wmma.mma.sync.aligned.row.col.m8n32k16.s32.s8.s8.s32 {%r99, %r100, %r101, %r102, %r103, %r104, %r105, %r106}, {%r94}, {%r95, %r96, %r97, %r98}, {%r86, %r87, %r88, %r89, %r90, %r91, %r92, %r93};
	add.s64 	%rd45, %rd56, 48;
	wmma.load.a.sync.aligned.row.m8n32k16.global.s8 	{%r107}, [%rd45], %r1;
	add.s64 	%rd46, %rd57, 16;
	wmma.load.b.sync.aligned.col.m8n32k16.global.s8 	{%r108, %r109, %r110, %r111}, [%rd46], %r1;
	wmma.mma.sync.aligned.row.col.m8n32k16.s32.s8.s8.s32 {%r157, %r156, %r155, %r154, %r153, %r152, %r151, %r150}, {%r107}, {%r108, %r109, %r110, %r111}, {%r99, %r100, %r101, %r102, %r103, %r104, %r105, %r106};
	add.s64 	%rd58, %rd58, -4;
	add.s64 	%rd57, %rd57, 64;
	add.s64 	%rd56, %rd56, 64;
	setp.ne.s64 	%p6, %rd58, 0;
	@%p6 bra 	$L__BB0_4;
$L__BB0_5:
	setp.eq.s64 	%p7, %rd60, 0;
	@%p7 bra 	$L__BB0_8;
	shl.b64 	%rd47, %rd59, 4;
	add.s64 	%rd48, %rd9, %rd47;
	add.s64 	%rd62, %rd1, %rd48;
	add.s64 	%rd49, %rd8, %rd47;
	add.s64 	%rd61, %rd2, %rd49;
$L__BB0_7:
	.pragma "nounroll";
	wmma.load.a.sync.aligned.row.m8n32k16.global.s8 	{%r112}, [%rd61], %r1;
	wmma.load.b.sync.aligned.col.m8n32k16.global.s8 	{%r113, %r114, %r115, %r116}, [%rd62], %r1;
	wmma.mma.sync.aligned.row.col.m8n32k16.s32.s8.s8.s32 {%r157, %r156, %r155, %r154, %r153, %r152, %r151, %r150}, {%r112}, {%r113, %r114, %r115, %r116}, {%r157, %r156, %r155, %r154, %r153, %r152, %r151, %r150};
	add.s64 	%rd62, %rd62, 16;
	add.s64 	%rd61, %rd61, 16;
	add.s64 	%rd60, %rd60, -1;
	setp.ne.s64 	%p8, %rd60, 0;
	@%p8 bra 	$L__BB0_7;
$L__BB0_8:
	ld.param.u64 	%rd55, [_Z15wmmaNaiveKernelPKaS0_Pimmm_param_2];
	add.s64 	%rd50, %rd7, %rd4;
	mad.lo.s64 	%rd51, %rd50, %rd35, %rd5;
	cvta.to.global.u64 	%rd52, %rd55;
	shl.b64 	%rd53, %rd51, 2;
	add.s64 	%rd54, %rd52, %rd53;
	cvt.u32.u64 	%r117, %rd35;
	wmma.store.d.sync.aligned.row.m8n32k16.global.s32 	[%rd54], {%r157, %r156, %r155, %r154, %r153, %r152, %r151, %r150}, %r117;
$L__BB0_9:
	ret;

}


// ===== COMPILED SASS (sm_100) =====

	.target	sm_100

	.elftype	@"ET_EXEC"


//--------------------- .note.nv.tkinfo           --------------------------
	.section	.note.nv.tkinfo,"",@"SHT_NOTE"
	.sectionflags	@"SHF_NOTE_NV_TKINFO"
	.tkinfo
        /*0018*/ 	.word	0x00000002
        /*0030*/ 	.string	""
        /*0030*/ 	.string	"ptxas"
        /*0030*/ 	.string	"Cuda compilation tools, release 13.0, V13.0.88"
        /*0030*/ 	.string	"Build cuda_13.0.r13.0/compiler.36424714_0"
        /*0030*/ 	.string	"-arch sm_100 -m 64 "



//--------------------- .note.nv.cuinfo           --------------------------
	.section	.note.nv.cuinfo,"",@"SHT_NOTE"
	.sectionflags	@"SHF_NOTE_NV_CUINFO"
        /*0018*/ 	.short	0x0002
        /*001a*/ 	.short	0x0064
        /*001c*/ 	.short	0x0082
	.zero		2


//--------------------- .nv.info                  --------------------------
	.section	.nv.info,"",@"SHT_CUDA_INFO"
	.align	4


	//----- nvinfo : EIATTR_REGCOUNT
	.align		4
        /*0000*/ 	.byte	0x04, 0x2f
        /*0002*/ 	.short	(.L_1 - .L_0)
	.align		4
.L_0:
        /*0004*/ 	.word	index@(_Z15wmmaNaiveKernelPKaS0_Pimmm)
        /*0008*/ 	.word	0x00000020


	//----- nvinfo : EIATTR_FRAME_SIZE
	.align		4
.L_1:
        /*000c*/ 	.byte	0x04, 0x11
        /*000e*/ 	.short	(.L_3 - .L_2)
	.align		4
.L_2:
        /*0010*/ 	.word	index@(_Z15wmmaNaiveKernelPKaS0_Pimmm)
        /*0014*/ 	.word	0x00000000


	//----- nvinfo : EIATTR_MIN_STACK_SIZE
	.align		4
.L_3:
        /*0018*/ 	.byte	0x04, 0x12
        /*001a*/ 	.short	(.L_5 - .L_4)
	.align		4
.L_4:
        /*001c*/ 	.word	index@(_Z15wmmaNaiveKernelPKaS0_Pimmm)
        /*0020*/ 	.word	0x00000000
.L_5:


//--------------------- .nv.compat                --------------------------
	.section	.nv.compat,"",@"SHT_CUDA_COMPAT_INFO"
	.align	4
        /*0000*/ 	.byte	0x02, 0x09, 0x00, 0x00, 0x02, 0x02, 0x01, 0x00, 0x02, 0x05, 0x05, 0x00, 0x03, 0x07, 0x01, 0x01
        /*0010*/ 	.byte	0x02, 0x03, 0x00, 0x00, 0x02, 0x06, 0x01, 0x00, 0x04, 0x0b, 0x08, 0x00, 0x01, 0x00, 0x00, 0x00
        /*0020*/ 	.byte	0x00, 0x00, 0x00, 0x00


//--------------------- .nv.info._Z15wmmaNaiveKernelPKaS0_Pimmm --------------------------
	.section	.nv.info._Z15wmmaNaiveKernelPKaS0_Pimmm,"",@"SHT_CUDA_INFO"
	.sectionflags	@""
	.align	4


	//----- nvinfo : EIATTR_CUDA_API_VERSION
	.align		4
        /*0000*/ 	.byte	0x04, 0x37
        /*0002*/ 	.short	(.L_7 - .L_6)
.L_6:
        /*0004*/ 	.word	0x00000082


	//----- nvinfo : EIATTR_KPARAM_INFO
	.align		4
.L_7:
        /*0008*/ 	.byte	0x04, 0x17
        /*000a*/ 	.short	(.L_9 - .L_8)
.L_8:
        /*000c*/ 	.word	0x00000000
        /*0010*/ 	.short	0x0005
        /*0012*/ 	.short	0x0028
        /*0014*/ 	.byte	0x00, 0xf0, 0x21, 0x00


	//----- nvinfo : EIATTR_KPARAM_INFO
	.align		4
.L_9:
        /*0018*/ 	.byte	0x04, 0x17
        /*001a*/ 	.short	(.L_11 - .L_10)
.L_10:
        /*001c*/ 	.word	0x00000000
        /*0020*/ 	.short	0x0004
        /*0022*/ 	.short	0x0020
        /*0024*/ 	.byte	0x00, 0xf0, 0x21, 0x00


	//----- nvinfo : EIATTR_KPARAM_INFO
	.align		4
.L_11:
        /*0028*/ 	.byte	0x04, 0x17
        /*002a*/ 	.short	(.L_13 - .L_12)
.L_12:
        /*002c*/ 	.word	0x00000000
        /*0030*/ 	.short	0x0003
        /*0032*/ 	.short	0x0018
        /*0034*/ 	.byte	0x00, 0xf0, 0x21, 0x00


	//----- nvinfo : EIATTR_KPARAM_INFO
	.align		4
.L_13:
        /*0038*/ 	.byte	0x04, 0x17
        /*003a*/ 	.short	(.L_15 - .L_14)
.L_14:
        /*003c*/ 	.word	0x00000000
        /*0040*/ 	.short	0x0002
        /*0042*/ 	.short	0x0010
        /*0044*/ 	.byte	0x00, 0xf5, 0x21, 0x00


	//----- nvinfo : EIATTR_KPARAM_INFO
	.align		4
.L_15:
        /*0048*/ 	.byte	0x04, 0x17
        /*004a*/ 	.short	(.L_17 - .L_16)
.L_16:
        /*004c*/ 	.word	0x00000000
        /*0050*/ 	.short	0x0001
        /*0052*/ 	.short	0x0008
        /*0054*/ 	.byte	0x00, 0xf5, 0x21, 0x00


	//----- nvinfo : EIATTR_KPARAM_INFO
	.align		4
.L_17:
        /*0058*/ 	.byte	0x04, 0x17
        /*005a*/ 	.short	(.L_19 - .L_18)
.L_18:
        /*005c*/ 	.word	0x00000000
        /*0060*/ 	.short	0x0000
        /*0062*/ 	.short	0x0000
        /*0064*/ 	.byte	0x00, 0xf5, 0x21, 0x00


	//----- nvinfo : EIATTR_SPARSE_MMA_MASK
	.align		4
.L_19:
        /*0068*/ 	.byte	0x03, 0x50
        /*006a*/ 	.short	0x0000


	//----- nvinfo : EIATTR_WMMA_USED
	.align		4
        /*006c*/ 	.byte	0x01, 0x2b
	.zero		2


	//----- nvinfo : EIATTR_MAXREG_COUNT
	.align		4
        /*0070*/ 	.byte	0x03, 0x1b
        /*0072*/ 	.short	0x00ff


	//----- nvinfo : EIATTR_MERCURY_ISA_VERSION
	.align		4
        /*0074*/ 	.byte	0x03, 0x5f
        /*0076*/ 	.short	0x0101


	//----- nvinfo : EIATTR_VRC_CTA_INIT_COUNT
	.align		4
        /*0078*/ 	.byte	0x02, 0x4a
	.zero		1
	.zero		1


	//----- nvinfo : EIATTR_EXIT_INSTR_OFFSETS
	.align		4
        /*007c*/ 	.byte	0x04, 0x1c
        /*007e*/ 	.short	(.L_21 - .L_20)


	//   ....[0]....
.L_20:
        /*0080*/ 	.word	0x000000e0


	//   ....[1]....
        /*0084*/ 	.word	0x00000ce0


	//----- nvinfo : EIATTR_CBANK_PARAM_SIZE
	.align		4
.L_21:
        /*0088*/ 	.byte	0x03, 0x19
        /*008a*/ 	.short	0x0030


	//----- nvinfo : EIATTR_PARAM_CBANK
	.align		4
        /*008c*/ 	.byte	0x04, 0x0a
        /*008e*/ 	.short	(.L_23 - .L_22)
	.align		4
.L_22:
        /*0090*/ 	.word	index@(.nv.constant0._Z15wmmaNaiveKernelPKaS0_Pimmm)
        /*0094*/ 	.short	0x0380
        /*0096*/ 	.short	0x0030


	//----- nvinfo : EIATTR_SW_WAR
	.align		4
.L_23:
        /*0098*/ 	.byte	0x04, 0x36
        /*009a*/ 	.short	(.L_25 - .L_24)
.L_24:
        /*009c*/ 	.word	0x00000008
.L_25:


//--------------------- .nv.callgraph             --------------------------
	.section	.nv.callgraph,"",@"SHT_CUDA_CALLGRAPH"
	.align	4
	.sectionentsize	8
	.align		4
        /*0000*/ 	.word	0x00000000
	.align		4
        /*0004*/ 	.word	0xffffffff
	.align		4
        /*0008*/ 	.word	0x00000000
	.align		4
        /*000c*/ 	.word	0xfffffffe
	.align		4
        /*0010*/ 	.word	0x00000000
	.align		4
        /*0014*/ 	.word	0xfffffffd
	.align		4
        /*0018*/ 	.word	0x00000000
	.align		4
        /*001c*/ 	.word	0xfffffffc


//--------------------- .text._Z15wmmaNaiveKernelPKaS0_Pimmm --------------------------
	.section	.text._Z15wmmaNaiveKernelPKaS0_Pimmm,"ax",@progbits
	.align	128
        .global         _Z15wmmaNaiveKernelPKaS0_Pimmm
        .type           _Z15wmmaNaiveKernelPKaS0_Pimmm,@function
        .size           _Z15wmmaNaiveKernelPKaS0_Pimmm,(.L_x_5 - _Z15wmmaNaiveKernelPKaS0_Pimmm)
        .other          _Z15wmmaNaiveKernelPKaS0_Pimmm,@"STO_CUDA_ENTRY STV_DEFAULT"
_Z15wmmaNaiveKernelPKaS0_Pimmm:
.text._Z15wmmaNaiveKernelPKaS0_Pimmm:
[----:B------:R-:W-:Y:S08]  /*0000*/  LDC R1, c[0x0][0x37c] ;  /* 0x0000df00ff017b82 */ /* 0x000ff00000000800 */
[----:B------:R-:W0:Y:S01]  /*0010*/  S2UR UR16, SR_CTAID.X ;  /* 0x00000000001079c3 */ /* 0x000e220000002500 */
[----:B------:R-:W1:Y:S01]  /*0020*/  LDCU.64 UR12, c[0x0][0x398] ;  /* 0x00007300ff0c77ac */ /* 0x000e620008000a00 */
[----:B------:R-:W2:Y:S06]  /*0030*/  LDCU.64 UR24, c[0x0][0x3a0] ;  /* 0x00007400ff1877ac */ /* 0x000eac0008000a00 */
[----:B------:R-:W3:Y:S08]  /*0040*/  S2UR UR14, SR_CTAID.Y ;  /* 0x00000000000e79c3 */ /* 0x000ef00000002600 */
[----:B------:R-:W4:Y:S01]  /*0050*/  S2UR UR15, SR_CTAID.Z ;  /* 0x00000000000f79c3 */ /* 0x000f220000002700 */
[----:B0-----:R-:W-:-:S04]  /*0060*/  USHF.L.U32 UR16, UR16, 0x3, URZ ;  /* 0x0000000310107899 */ /* 0x001fc800080006ff */
[----:B-1----:R-:W-:Y:S02]  /*0070*/  UISETP.GE.U32.AND UP1, UPT, UR16, UR12, UPT ;  /* 0x0000000c1000728c */ /* 0x002fe4000bf26070 */
[----:B---3--:R-:W-:-:S04]  /*0080*/  USHF.L.U32 UR14, UR14, 0x5, URZ ;  /* 0x000000050e0e7899 */ /* 0x008fc800080006ff */
[----:B------:R-:W-:Y:S01]  /*0090*/  PLOP3.LUT P0, PT, PT, PT, UP1, 0x80, 0x8 ;  /* 0x000000000008781c */ /* 0x000fe20003f0f018 */
[----:B--2---:R-:W-:-:S03]  /*00a0*/  UISETP.GE.U32.AND UP0, UPT, UR14, UR24, UPT ;  /* 0x000000180e00728c */ /* 0x004fc6000bf06070 */
[----:B------:R-:W-:Y:S01]  /*00b0*/  ISETP.GE.U32.AND.EX P0, PT, RZ, UR13, PT, P0 ;  /* 0x0000000dff007c0c */ /* 0x000fe2000bf06100 */
[----:B------:R-:W-:-:S06]  /*00c0*/  UISETP.GE.U32.AND.EX UP0, UPT, URZ, UR25, UPT, UP0 ;  /* 0x00000019ff00728c */ /* 0x000fcc000bf06100 */
[----:B------:R-:W-:-:S13]  /*00d0*/  PLOP3.LUT P1, PT, PT, PT, UP0, 0x80, 0x8 ;  /* 0x000000000008781c */ /* 0x000fda0003f2f008 */
[----:B----4-:R-:W-:Y:S05]  /*00e0*/  @P1 EXIT P0 ;  /* 0x000000000000194d */ /* 0x010fea0000000000 */
[----:B------:R-:W0:Y:S01]  /*00f0*/  LDCU.64 UR28, c[0x0][0x3a8] ;  /* 0x00007500ff1c77ac */ /* 0x000e220008000a00 */
[----:B------:R-:W-:Y:S02]  /*0100*/  CS2R R10, SRZ ;  /* 0x00000000000a7805 */ /* 0x000fe4000001ff00 */
[----:B------:R-:W-:Y:S02]  /*0110*/  CS2R R8, SRZ ;  /* 0x0000000000087805 */ /* 0x000fe4000001ff00 */
[----:B------:R-:W-:Y:S02]  /*0120*/  CS2R R14, SRZ ;  /* 0x00000000000e7805 */ /* 0x000fe4000001ff00 */
[----:B------:R-:W-:Y:S01]  /*0130*/  CS2R R12, SRZ ;  /* 0x00000000000c7805 */ /* 0x000fe2000001ff00 */
[----:B------:R-:W1:Y:S01]  /*0140*/  LDCU.64 UR26, c[0x0][0x358] ;  /* 0x00006b00ff1a77ac */ /* 0x000e620008000a00 */
[----:B0-----:R-:W-:-:S04]  /*0150*/  UISETP.GE.U32.AND UP0, UPT, UR28, 0x10, UPT ;  /* 0x000000101c00788c */ /* 0x001fc8000bf06070 */
[----:B------:R-:W-:-:S09]  /*0160*/  UISETP.GE.U32.AND.EX UP0, UPT, UR29, URZ, UPT, UP0 ;  /* 0x000000ff1d00728c */ /* 0x000fd2000bf06100 */
[----:B-1----:R-:W-:Y:S05]  /*0170*/  BRA.U !UP0, `(.L_x_0) ;  /* 0x0000000908607547 */ /* 0x002fea000b800000 */
[----:B------:R-:W-:Y:S01]  /*0180*/  USHF.R.U64 UR7, UR28, 0x4, UR29 ;  /* 0x000000041c077899 */ /* 0x000fe2000800121d */
[----:B------:R-:W-:Y:S01]  /*0190*/  IMAD.MOV.U32 R11, RZ, RZ, RZ ;  /* 0x000000ffff0b7224 */ /* 0x000fe200078e00ff */
[----:B------:R-:W-:Y:S02]  /*01a0*/  USHF.R.U32.HI UR17, URZ, 0x4, UR29 ;  /* 0x00000004ff117899 */ /* 0x000fe4000801161d */
[----:B------:R-:W-:Y:S01]  /*01b0*/  UIADD3 UR18, UP0, UPT, UR7, -0x1, URZ ;  /* 0xffffffff07127890 */ /* 0x000fe2000ff1e0ff */
[----:B------:R-:W-:Y:S01]  /*01c0*/  UMOV UR8, UR16 ;  /* 0x0000001000087c82 */ /* 0x000fe20008000000 */
[----:B------:R-:W-:Y:S02]  /*01d0*/  UMOV UR9, URZ ;  /* 0x000000ff00097c82 */ /* 0x000fe40008000000 */
[----:B------:R-:W-:Y:S02]  /*01e0*/  UIADD3.X UR19, UPT, UPT, UR17, -0x1, URZ, UP0, !UPT ;  /* 0xffffffff11137890 */ /* 0x000fe400087fe4ff */
[----:B------:R-:W-:-:S02]  /*01f0*/  UISETP.GE.U32.AND UP1, UPT, UR18, 0x3, UPT ;  /* 0x000000031200788c */ /* 0x000fc4000bf26070 */
[----:B------:R-:W-:Y:S02]  /*0200*/  ULOP3.LUT UR32, UR7, 0x3, URZ, 0xc0, !UPT ;  /* 0x0000000307207892 */ /* 0x000fe4000f8ec0ff */
[----:B------:R-:W-:Y:S02]  /*0210*/  UISETP.GE.U32.AND.EX UP1, UPT, UR19, URZ, UPT, UP1 ;  /* 0x000000ff1300728c */ /* 0x000fe4000bf26110 */
[----:B------:R-:W-:Y:S02]  /*0220*/  UIMAD.WIDE.U32 UR10, UR15, UR12, UR8 ;  /* 0x0000000c0f0a72a5 */ /* 0x000fe4000f8e0008 */
[----:B------:R-:W-:Y:S01]  /*0230*/  UISETP.NE.U32.AND UP0, UPT, UR32, URZ, UPT ;  /* 0x000000ff2000728c */ /* 0x000fe2000bf05070 */
[----:B------:R-:W-:Y:S01]  /*0240*/  UMOV UR8, UR14 ;  /* 0x0000000e00087c82 */ /* 0x000fe20008000000 */
[----:B------:R-:W-:Y:S01]  /*0250*/  UMOV UR4, URZ ;  /* 0x000000ff00047c82 */ /* 0x000fe20008000000 */
[----:B------:R-:W-:Y:S01]  /*0260*/  UIMAD.WIDE.U32 UR8, UR15, UR24, UR8 ;  /* 0x000000180f0872a5 */ /* 0x000fe2000f8e0008 */
[----:B------:R-:W-:Y:S01]  /*0270*/  UMOV UR5, URZ ;  /* 0x000000ff00057c82 */ /* 0x000fe20008000000 */
[----:B------:R-:W-:Y:S01]  /*0280*/  UMOV UR6, URZ ;  /* 0x000000ff00067c82 */ /* 0x000fe20008000000 */
[----:B------:R-:W-:-:S02]  /*0290*/  UISETP.NE.AND.EX UP0, UPT, UR4, URZ, UPT, UP0 ;  /* 0x000000ff0400728c */ /* 0x000fc4000bf05300 */
[----:B------:R-:W-:Y:S02]  /*02a0*/  UIMAD UR31, UR15, UR13, UR11 ;  /* 0x0000000d0f1f72a4 */ /* 0x000fe4000f8e020b */
[----:B------:R-:W-:Y:S01]  /*02b0*/  UIMAD UR30, UR15, UR25, UR9 ;  /* 0x000000190f1e72a4 */ /* 0x000fe2000f8e0209 */
[----:B------:R-:W-:Y:S11]  /*02c0*/  BRA.U !UP1, `(.L_x_1) ;  /* 0x00000005092c7547 */ /* 0x000ff6000b800000 */
[----:B------:R-:W0:Y:S01]  /*02d0*/  S2R R3, SR_LANEID ;  /* 0x0000000000037919 */ /* 0x000e220000000000 */
[----:B------:R-:W1:Y:S01]  /*02e0*/  LDCU.128 UR20, c[0x0][0x380] ;  /* 0x00007000ff1477ac */ /* 0x000e620008000c00 */
[----:B------:R-:W-:Y:S01]  /*02f0*/  IMAD.MOV.U32 R25, RZ, RZ, RZ ;  /* 0x000000ffff197224 */ /* 0x000fe200078e00ff */
[----:B------:R-:W-:Y:S02]  /*0300*/  CS2R R10, SRZ ;  /* 0x00000000000a7805 */ /* 0x000fe4000001ff00 */
[----:B------:R-:W-:Y:S01]  /*0310*/  CS2R R8, SRZ ;  /* 0x0000000000087805 */ /* 0x000fe2000001ff00 */
[----:B------:R-:W-:Y:S01]  /*0320*/  UIMAD UR31, UR31, UR28, URZ ;  /* 0x0000001c1f1f72a4 */ /* 0x000fe2000f8e02ff */
[----:B------:R-:W-:Y:S01]  /*0330*/  CS2R R14, SRZ ;  /* 0x00000000000e7805 */ /* 0x000fe2000001ff00 */
[----:B------:R-:W-:Y:S01]  /*0340*/  UIMAD UR30, UR30, UR28, URZ ;  /* 0x0000001c1e1e72a4 */ /* 0x000fe2000f8e02ff */
[----:B------:R-:W-:Y:S01]  /*0350*/  CS2R R12, SRZ ;  /* 0x00000000000c7805 */ /* 0x000fe2000001ff00 */
[----:B------:R-:W-:-:S02]  /*0360*/  ULOP3.LUT UR5, UR7, 0xfffffffc, URZ, 0xc0, !UPT ;  /* 0xfffffffc07057892 */ /* 0x000fc4000f8ec0ff */
[----:B------:R-:W-:Y:S02]  /*0370*/  ULOP3.LUT UR6, UR17, 0xfffffff, URZ, 0xc0, !UPT ;  /* 0x0fffffff11067892 */ /* 0x000fe4000f8ec0ff */
[----:B------:R-:W-:Y:S02]  /*0380*/  UIMAD UR31, UR10, UR29, UR31 ;  /* 0x0000001d0a1f72a4 */ /* 0x000fe4000f8e021f */
[----:B------:R-:W-:Y:S01]  /*0390*/  UIMAD UR30, UR8, UR29, UR30 ;  /* 0x0000001d081e72a4 */ /* 0x000fe2000f8e021e */
[----:B------:R-:W-:Y:S01]  /*03a0*/  UMOV UR7, UR5 ;  /* 0x0000000500077c82 */ /* 0x000fe20008000000 */
[----:B-1----:R-:W-:Y:S02]  /*03b0*/  UIMAD.WIDE.U32 UR18, UR8, UR28, UR22 ;  /* 0x0000001c081272a5 */ /* 0x002fe4000f8e0016 */
[----:B------:R-:W-:Y:S02]  /*03c0*/  UIMAD.WIDE.U32 UR20, UR10, UR28, UR20 ;  /* 0x0000001c0a1472a5 */ /* 0x000fe4000f8e0014 */
[----:B------:R-:W-:-:S02]  /*03d0*/  UIADD3 UR10, UP1, UPT, UR18, 0x20, URZ ;  /* 0x00000020120a7890 */ /* 0x000fc4000ff3e0ff */
[----:B------:R-:W-:Y:S02]  /*03e0*/  UIADD3 UR9, UPT, UPT, UR21, UR31, URZ ;  /* 0x0000001f15097290 */ /* 0x000fe4000fffe0ff */
[----:B------:R-:W-:Y:S01]  /*03f0*/  UIADD3.X UR18, UPT, UPT, UR19, UR30, URZ, UP1, !UPT ;  /* 0x0000001e13127290 */ /* 0x000fe20008ffe4ff */
[----:B------:R-:W-:Y:S01]  /*0400*/  UMOV UR8, UR6 ;  /* 0x0000000600087c82 */ /* 0x000fe20008000000 */
[----:B0-----:R-:W-:Y:S01]  /*0410*/  IMAD.SHL.U32 R24, R3, 0x4, RZ ;  /* 0x0000000403187824 */ /* 0x001fe200078e00ff */
[----:B------:R-:W-:-:S04]  /*0420*/  SHF.R.U32.HI R3, RZ, 0x2, R3 ;  /* 0x00000002ff037819 */ /* 0x000fc80000011603 */
[----:B------:R-:W-:-:S05]  /*0430*/  LOP3.LUT R24, R24, 0xc, RZ, 0xe2, !PT ;  /* 0x0000000c18187812 */ /* 0x000fca00078ee2ff */
[----:B------:R-:W-:-:S07]  /*0440*/  IMAD.WIDE.U32 R24, R3, UR28, R24 ;  /* 0x0000001c03187c25 */ /* 0x000fce000f8e0018 */
.L_x_2:
[C---:B------:R-:W-:Y:S01]  /*0450*/  IADD3 R26, P1, PT, R24.reuse, UR10, RZ ;  /* 0x0000000a181a7c10 */ /* 0x040fe2000ff3e0ff */
[----:B------:R-:W-:Y:S01]  /*0460*/  IMAD.U32 R23, RZ, RZ, UR28 ;  /* 0x0000001cff177e24 */ /* 0x000fe2000f8e00ff */
[----:B------:R-:W-:Y:S02]  /*0470*/  IADD3 R4, P0, PT, R24, UR20, RZ ;  /* 0x0000001418047c10 */ /* 0x000fe4000ff1e0ff */
[C---:B------:R-:W-:Y:S02]  /*0480*/  IADD3.X R27, PT, PT, R25.reuse, UR18, RZ, P1, !PT ;  /* 0x00000012191b7c10 */ /* 0x040fe40008ffe4ff */
[----:B------:R-:W-:Y:S01]  /*0490*/  IADD3.X R5, PT, PT, R25, UR9, RZ, P0, !PT ;  /* 0x0000000919057c10 */ /* 0x000fe200087fe4ff */
[----:B------:R-:W-:Y:S02]  /*04a0*/  IMAD.WIDE.U32 R22, R23, 0x8, R26 ;  /* 0x0000000817167825 */ /* 0x000fe400078e001a */
[----:B------:R-:W2:Y:S04]  /*04b0*/  LDG.E R16, desc[UR26][R26.64+-0x20] ;  /* 0xffffe01a1a107981 */ /* 0x000ea8000c1e1900 */
[----:B------:R-:W2:Y:S04]  /*04c0*/  LDG.E R6, desc[UR26][R4.64] ;  /* 0x0000001a04067981 */ /* 0x000ea8000c1e1900 */
[----:B------:R-:W2:Y:S01]  /*04d0*/  LDG.E R17, desc[UR26][R22.64+-0x20] ;  /* 0xffffe01a16117981 */ /* 0x000ea2000c1e1900 */
[----:B------:R-:W-:-:S03]  /*04e0*/  UIMAD.WIDE.U32 UR22, UR28, 0x10, URZ ;  /* 0x000000101c1678a5 */ /* 0x000fc6000f8e00ff */
[----:B------:R-:W3:Y:S01]  /*04f0*/  LDG.E R21, desc[UR26][R4.64+0x10] ;  /* 0x0000101a04157981 */ /* 0x000ee2000c1e1900 */
[----:B------:R-:W-:Y:S02]  /*0500*/  UIMAD.WIDE.U32 UR30, UR28, 0x8, UR22 ;  /* 0x000000081c1e78a5 */ /* 0x000fe4000f8e0016 */
[----:B------:R-:W-:Y:S01]  /*0510*/  IADD3 R28, P0, PT, R26, UR22, RZ ;  /* 0x000000161a1c7c10 */ /* 0x000fe2000ff1e0ff */
[----:B------:R-:W4:Y:S04]  /*0520*/  LDG.E R20, desc[UR26][R4.64+0x20] ;  /* 0x0000201a04147981 */ /* 0x000f28000c1e1900 */
[----:B------:R-:W5:Y:S04]  /*0530*/  LDG.E R0, desc[UR26][R4.64+0x30] ;  /* 0x0000301a04007981 */ /* 0x000f68000c1e1900 */
[----:B------:R-:W3:Y:S04]  /*0540*/  LDG.E R18, desc[UR26][R26.64+-0x10] ;  /* 0xfffff01a1a127981 */ /* 0x000ee8000c1e1900 */
[----:B------:R-:W4:Y:S04]  /*0550*/  LDG.E R2, desc[UR26][R26.64] ;  /* 0x0000001a1a027981 */ /* 0x000f28000c1e1900 */
[----:B------:R0:W5:Y:S01]  /*0560*/  LDG.E R4, desc[UR26][R26.64+0x10] ;  /* 0x0000101a1a047981 */ /* 0x000162000c1e1900 */
[----:B------:R-:W-:-:S03]  /*0570*/  IADD3.X R29, PT, PT, R27, UR23, RZ, P0, !PT ;  /* 0x000000171b1d7c10 */ /* 0x000fc600087fe4ff */
[----:B------:R-:W3:Y:S04]  /*0580*/  LDG.E R19, desc[UR26][R22.64+-0x10] ;  /* 0xfffff01a16137981 */ /* 0x000ee8000c1e1900 */
[----:B------:R-:W4:Y:S01]  /*0590*/  LDG.E R3, desc[UR26][R22.64] ;  /* 0x0000001a16037981 */ /* 0x000f22000c1e1900 */
[----:B0-----:R-:W-:-:S03]  /*05a0*/  IADD3 R26, P1, PT, R26, UR30, RZ ;  /* 0x0000001e1a1a7c10 */ /* 0x001fc6000ff3e0ff */
[----:B------:R-:W5:Y:S01]  /*05b0*/  LDG.E R5, desc[UR26][R22.64+0x10] ;  /* 0x0000101a16057981 */ /* 0x000f62000c1e1900 */
[----:B------:R-:W-:-:S05]  /*05c0*/  IADD3.X R27, PT, PT, R27, UR31, RZ, P1, !PT ;  /* 0x0000001f1b1b7c10 */ /* 0x000fca0008ffe4ff */
[----:B------:R-:W5:Y:S04]  /*05d0*/  LDG.E R7, desc[UR26][R26.64+0x10] ;  /* 0x0000101a1a077981 */ /* 0x000f68000c1e1900 */
[----:B------:R-:W4:Y:S04]  /*05e0*/  LDG.E R22, desc[UR26][R28.64+-0x10] ;  /* 0xfffff01a1c167981 */ /* 0x000f28000c1e1900 */
[----:B------:R-:W4:Y:S01]  /*05f0*/  LDG.E R23, desc[UR26][R26.64+-0x10] ;  /* 0xfffff01a1a177981 */ /* 0x000f22000c1e1900 */
[-C--:B--2---:R-:W-:Y:S03]  /*0600*/  IMMA.16816.S8.S8 R12, R16.ROW, R6.reuse.COL, R12 ;  /* 0x00000006100c7237 */ /* 0x084fe6000040540c */
[----:B------:R-:W2:Y:S04]  /*0610*/  LDG.E R16, desc[UR26][R28.64+-0x20] ;  /* 0xffffe01a1c107981 */ /* 0x000ea8000c1e1900 */
[----:B------:R-:W2:Y:S02]  /*0620*/  LDG.E R17, desc[UR26][R26.64+-0x20] ;  /* 0xffffe01a1a117981 */ /* 0x000ea4000c1e1900 */
[----:B--2---:R-:W-:Y:S02]  /*0630*/  IMMA.16816.S8.S8 R8, R16.ROW, R6.COL, R8 ;  /* 0x0000000610087237 */ /* 0x004fe40000405408 */
[----:B------:R-:W2:Y:S04]  /*0640*/  LDG.E R16, desc[UR26][R28.64] ;  /* 0x0000001a1c107981 */ /* 0x000ea8000c1e1900 */
[----:B------:R-:W2:Y:S04]  /*0650*/  LDG.E R17, desc[UR26][R26.64] ;  /* 0x0000001a1a117981 */ /* 0x000ea8000c1e1900 */
[----:B------:R-:W2:Y:S01]  /*0660*/  LDG.E R6, desc[UR26][R28.64+0x10] ;  /* 0x0000101a1c067981 */ /* 0x000ea2000c1e1900 */
[-C--:B---3--:R-:W-:Y:S09]  /*0670*/  IMMA.16816.S8.S8 R12, R18.ROW, R21.reuse.COL, R12 ;  /* 0x00000015120c7237 */ /* 0x088ff2000040540c */
[----:B----4-:R-:W-:Y:S11]  /*0680*/  IMMA.16816.S8.S8 R8, R22.ROW, R21.COL, R8 ;  /* 0x0000001516087237 */ /* 0x010ff60000405408 */
[----:B------:R-:W-:Y:S01]  /*0690*/  IMMA.16816.S8.S8 R12, R2.ROW, R20.COL, R12 ;  /* 0x00000014020c7237 */ /* 0x000fe2000040540c */
[----:B------:R-:W-:-:S04]  /*06a0*/  UIADD3 UR7, UP1, UPT, UR7, -0x4, URZ ;  /* 0xfffffffc07077890 */ /* 0x000fc8000ff3e0ff */
[----:B------:R-:W-:Y:S02]  /*06b0*/  UIADD3.X UR8, UPT, UPT, UR8, -0x1, URZ, UP1, !UPT ;  /* 0xffffffff08087890 */ /* 0x000fe40008ffe4ff */
[----:B------:R-:W-:-:S04]  /*06c0*/  UISETP.NE.U32.AND UP1, UPT, UR7, URZ, UPT ;  /* 0x000000ff0700728c */ /* 0x000fc8000bf25070 */
[----:B------:R-:W-:-:S09]  /*06d0*/  UISETP.NE.AND.EX UP1, UPT, UR8, URZ, UPT, UP1 ;  /* 0x000000ff0800728c */ /* 0x000fd2000bf25310 */
[----:B-----5:R-:W-:Y:S01]  /*06e0*/  IMMA.16816.S8.S8 R12, R4.ROW, R0.COL, R12 ;  /* 0x00000000040c7237 */ /* 0x020fe2000040540c */
[----:B------:R-:W-:Y:S02]  /*06f0*/  UIADD3 UR20, UP3, UPT, UR20, 0x40, URZ ;  /* 0x0000004014147890 */ /* 0x000fe4000ff7e0ff */
[----:B------:R-:W-:Y:S02]  /*0700*/  UIADD3 UR10, UP2, UPT, UR10, 0x40, URZ ;  /* 0x000000400a0a7890 */ /* 0x000fe4000ff5e0ff */
[----:B------:R-:W-:Y:S02]  /*0710*/  UIADD3.X UR9, UPT, UPT, URZ, UR9, URZ, UP3, !UPT ;  /* 0x00000009ff097290 */ /* 0x000fe40009ffe4ff */
[----:B------:R-:W-:Y:S01]  /*0720*/  UIADD3.X UR18, UPT, UPT, URZ, UR18, URZ, UP2, !UPT ;  /* 0x00000012ff127290 */ /* 0x000fe200097fe4ff */
[----:B--2---:R-:W-:-:S15]  /*0730*/  IMMA.16816.S8.S8 R8, R16.ROW, R20.COL, R8 ;  /* 0x0000001410087237 */ /* 0x004fde0000405408 */
[----:B------:R-:W-:-:S05]  /*0740*/  NOP ;  /* 0x0000000000007918 */ /* 0x000fca0000000000 */
[----:B------:R-:W-:Y:S01]  /*0750*/  IMMA.16816.S8.S8 R8, R6.ROW, R0.COL, R8 ;  /* 0x0000000006087237 */ /* 0x000fe20000405408 */
[----:B------:R-:W-:-:S04]  /*0760*/  NOP ;  /* 0x0000000000007918 */ /* 0x000fc80000000000 */
[----:B------:R-:W-:-:S15]  /*0770*/  BRA.U UP1, `(.L_x_2) ;  /* 0xfffffffd01347547 */ /* 0x000fde000b83ffff */
.L_x_1:
[----:B------:R-:W-:Y:S05]  /*0780*/  BRA.U !UP0, `(.L_x_0) ;  /* 0x0000000108dc7547 */ /* 0x000fea000b800000 */
[----:B------:R-:W0:Y:S01]  /*0790*/  S2R R0, SR_LANEID ;  /* 0x0000000000007919 */ /* 0x000e220000000000 */
[----:B------:R-:W1:Y:S01]  /*07a0*/  LDCU.128 UR8, c[0x0][0x380] ;  /* 0x00007000ff0877ac */ /* 0x000e620008000c00 */
[----:B------:R-:W-:Y:S01]  /*07b0*/  IMAD.MOV.U32 R3, RZ, RZ, RZ ;  /* 0x000000ffff037224 */ /* 0x000fe200078e00ff */
[----:B------:R-:W-:Y:S01]  /*07c0*/  USHF.L.U64.HI UR19, UR5, 0x4, UR6 ;  /* 0x0000000405137899 */ /* 0x000fe20008010206 */
[----:B------:R-:W-:Y:S02]  /*07d0*/  UMOV UR7, URZ ;  /* 0x000000ff00077c82 */ /* 0x000fe40008000000 */
[----:B------:R-:W-:Y:S01]  /*07e0*/  UMOV UR6, UR14 ;  /* 0x0000000e00067c82 */ /* 0x000fe20008000000 */
[----:B------:R-:W-:Y:S02]  /*07f0*/  USHF.L.U32 UR18, UR5, 0x4, URZ ;  /* 0x0000000405127899 */ /* 0x000fe400080006ff */
[----:B------:R-:W-:-:S03]  /*0800*/  UIMAD.WIDE.U32 UR22, UR15, UR24, UR6 ;  /* 0x000000180f1672a5 */ /* 0x000fc6000f8e0006 */
[----:B------:R-:W-:Y:S01]  /*0810*/  UMOV UR6, UR16 ;  /* 0x0000001000067c82 */ /* 0x000fe20008000000 */
[----:B------:R-:W-:Y:S02]  /*0820*/  UIMAD UR5, UR15, UR25, UR23 ;  /* 0x000000190f0572a4 */ /* 0x000fe4000f8e0217 */
[----:B------:R-:W-:Y:S02]  /*0830*/  UIMAD.WIDE.U32 UR20, UR15, UR12, UR6 ;  /* 0x0000000c0f1472a5 */ /* 0x000fe4000f8e0006 */
[----:B------:R-:W-:Y:S02]  /*0840*/  UIMAD.WIDE.U32 UR6, UR22, UR28, UR18 ;  /* 0x0000001c160672a5 */ /* 0x000fe4000f8e0012 */
[----:B------:R-:W-:Y:S02]  /*0850*/  UIMAD UR17, UR15, UR13, UR21 ;  /* 0x0000000d0f1172a4 */ /* 0x000fe4000f8e0215 */
[----:B-1----:R-:W-:Y:S02]  /*0860*/  UIADD3 UR10, UP0, UPT, UR6, UR10, URZ ;  /* 0x0000000a060a7290 */ /* 0x002fe4000ff1e0ff */
[----:B------:R-:W-:-:S02]  /*0870*/  UIMAD.WIDE.U32 UR18, UR20, UR28, UR18 ;  /* 0x0000001c141272a5 */ /* 0x000fc4000f8e0012 */
[----:B------:R-:W-:Y:S02]  /*0880*/  UIMAD UR5, UR5, UR28, URZ ;  /* 0x0000001c050572a4 */ /* 0x000fe4000f8e02ff */
[----:B------:R-:W-:Y:S02]  /*0890*/  UIMAD UR6, UR17, UR28, URZ ;  /* 0x0000001c110672a4 */ /* 0x000fe4000f8e02ff */
[----:B------:R-:W-:Y:S01]  /*08a0*/  UIADD3 UR8, UP1, UPT, UR18, UR8, URZ ;  /* 0x0000000812087290 */ /* 0x000fe2000ff3e0ff */
[----:B0-----:R-:W-:Y:S01]  /*08b0*/  IMAD.SHL.U32 R2, R0, 0x4, RZ ;  /* 0x0000000400027824 */ /* 0x001fe200078e00ff */
[----:B------:R-:W-:Y:S01]  /*08c0*/  SHF.R.U32.HI R21, RZ, 0x2, R0 ;  /* 0x00000002ff157819 */ /* 0x000fe20000011600 */
[----:B------:R-:W-:Y:S02]  /*08d0*/  UIMAD UR5, UR22, UR29, UR5 ;  /* 0x0000001d160572a4 */ /* 0x000fe4000f8e0205 */
[----:B------:R-:W-:Y:S01]  /*08e0*/  UIMAD UR20, UR20, UR29, UR6 ;  /* 0x0000001d141472a4 */ /* 0x000fe2000f8e0206 */
[----:B------:R-:W-:Y:S01]  /*08f0*/  LOP3.LUT R2, R2, 0xc, RZ, 0xe2, !PT ;  /* 0x0000000c02027812 */ /* 0x000fe200078ee2ff */
[----:B------:R-:W-:-:S02]  /*0900*/  UIMAD.WIDE.U32 UR22, UR28, 0x10, URZ ;  /* 0x000000101c1678a5 */ /* 0x000fc4000f8e00ff */
[----:B------:R-:W-:Y:S02]  /*0910*/  UIADD3.X UR9, UPT, UPT, UR9, UR20, UR19, UP1, !UPT ;  /* 0x0000001409097290 */ /* 0x000fe40008ffe413 */
[----:B------:R-:W-:Y:S01]  /*0920*/  IMAD.WIDE.U32 R20, R21, UR28, R2 ;  /* 0x0000001c15147c25 */ /* 0x000fe2000f8e0002 */
[----:B------:R-:W-:Y:S02]  /*0930*/  UIADD3.X UR6, UPT, UPT, UR11, UR5, UR7, UP0, !UPT ;  /* 0x000000050b067290 */ /* 0x000fe400087fe407 */
[----:B------:R-:W-:-:S12]  /*0940*/  UIMAD.WIDE.U32 UR18, UR28, 0x8, UR22 ;  /* 0x000000081c1278a5 */ /* 0x000fd8000f8e0016 */
.L_x_3:
[C---:B------:R-:W-:Y:S01]  /*0950*/  IADD3 R4, P0, PT, R20.reuse, UR8, RZ ;  /* 0x0000000814047c10 */ /* 0x040fe2000ff1e0ff */
[----:B------:R-:W-:Y:S01]  /*0960*/  IMAD.U32 R3, RZ, RZ, UR28 ;  /* 0x0000001cff037e24 */ /* 0x000fe2000f8e00ff */
[----:B------:R-:W-:Y:S02]  /*0970*/  IADD3 R6, P1, PT, R20, UR10, RZ ;  /* 0x0000000a14067c10 */ /* 0x000fe4000ff3e0ff */
[C---:B------:R-:W-:Y:S02]  /*0980*/  IADD3.X R5, PT, PT, R21.reuse, UR9, RZ, P0, !PT ;  /* 0x0000000915057c10 */ /* 0x040fe400087fe4ff */
[----:B------:R-:W-:Y:S02]  /*0990*/  IADD3.X R7, PT, PT, R21, UR6, RZ, P1, !PT ;  /* 0x0000000615077c10 */ /* 0x000fe40008ffe4ff */
[C---:B------:R-:W-:Y:S01]  /*09a0*/  IADD3 R16, P0, PT, R6.reuse, UR22, RZ ;  /* 0x0000001606107c10 */ /* 0x040fe2000ff1e0ff */
[----:B------:R-:W2:Y:S01]  /*09b0*/  LDG.E R4, desc[UR26][R4.64] ;  /* 0x0000001a04047981 */ /* 0x000ea2000c1e1900 */
[----:B------:R-:W-:Y:S01]  /*09c0*/  IADD3 R18, P1, PT, R6, UR18, RZ ;  /* 0x0000001206127c10 */ /* 0x000fe2000ff3e0ff */
[----:B------:R-:W-:Y:S01]  /*09d0*/  IMAD.WIDE.U32 R2, R3, 0x8, R6 ;  /* 0x0000000803027825 */ /* 0x000fe200078e0006 */
[C---:B------:R-:W-:Y:S01]  /*09e0*/  IADD3.X R17, PT, PT, R7.reuse, UR23, RZ, P0, !PT ;  /* 0x0000001707117c10 */ /* 0x040fe200087fe4ff */
[----:B------:R-:W2:Y:S01]  /*09f0*/  LDG.E R22, desc[UR26][R6.64] ;  /* 0x0000001a06167981 */ /* 0x000ea2000c1e1900 */
[----:B------:R-:W-:-:S03]  /*0a00*/  IADD3.X R19, PT, PT, R7, UR19, RZ, P1, !PT ;  /* 0x0000001307137c10 */ /* 0x000fc60008ffe4ff */
[----:B------:R-:W2:Y:S04]  /*0a10*/  LDG.E R23, desc[UR26][R2.64] ;  /* 0x0000001a02177981 */ /* 0x000ea8000c1e1900 */
[----:B------:R-:W3:Y:S04]  /*0a20*/  LDG.E R24, desc[UR26][R16.64] ;  /* 0x0000001a10187981 */ /* 0x000ee8000c1e1900 */
[----:B------:R-:W3:Y:S01]  /*0a30*/  LDG.E R25, desc[UR26][R18.64] ;  /* 0x0000001a12197981 */ /* 0x000ee2000c1e1900 */
[----:B------:R-:W-:-:S04]  /*0a40*/  UIADD3 UR32, UP0, UPT, UR32, -0x1, URZ ;  /* 0xffffffff20207890 */ /* 0x000fc8000ff1e0ff */
[----:B------:R-:W-:Y:S02]  /*0a50*/  UIADD3.X UR4, UPT, UPT, UR4, -0x1, URZ, UP0, !UPT ;  /* 0xffffffff04047890 */ /* 0x000fe400087fe4ff */
[----:B------:R-:W-:-:S04]  /*0a60*/  UISETP.NE.U32.AND UP0, UPT, UR32, URZ, UPT ;  /* 0x000000ff2000728c */ /* 0x000fc8000bf05070 */
[----:B------:R-:W-:Y:S02]  /*0a70*/  UISETP.NE.AND.EX UP0, UPT, UR4, URZ, UPT, UP0 ;  /* 0x000000ff0400728c */ /* 0x000fe4000bf05300 */
[----:B------:R-:W-:Y:S02]  /*0a80*/  UIADD3 UR10, UP1, UPT, UR10, 0x10, URZ ;  /* 0x000000100a0a7890 */ /* 0x000fe4000ff3e0ff */
[----:B------:R-:W-:Y:S02]  /*0a90*/  UIADD3 UR8, UP2, UPT, UR8, 0x10, URZ ;  /* 0x0000001008087890 */ /* 0x000fe4000ff5e0ff */
[----:B------:R-:W-:Y:S02]  /*0aa0*/  UIADD3.X UR6, UPT, UPT, URZ, UR6, URZ, UP1, !UPT ;  /* 0x00000006ff067290 */ /* 0x000fe40008ffe4ff */
[----:B------:R-:W-:Y:S01]  /*0ab0*/  UIADD3.X UR9, UPT, UPT, URZ, UR9, URZ, UP2, !UPT ;  /* 0x00000009ff097290 */ /* 0x000fe200097fe4ff */
[-C--:B--2---:R-:W-:Y:S08]  /*0ac0*/  IMMA.16816.S8.S8 R12, R22.ROW, R4.reuse.COL, R12 ;  /* 0x00000004160c7237 */ /* 0x084ff0000040540c */
[----:B---3--:R-:W-:Y:S01]  /*0ad0*/  IMMA.16816.S8.S8 R8, R24.ROW, R4.COL, R8 ;  /* 0x0000000418087237 */ /* 0x008fe20000405408 */
[----:B------:R-:W-:-:S04]  /*0ae0*/  NOP ;  /* 0x0000000000007918 */ /* 0x000fc80000000000 */
[----:B------:R-:W-:-:S15]  /*0af0*/  BRA.U UP0, `(.L_x_3) ;  /* 0xfffffffd00947547 */ /* 0x000fde000b83ffff */
.L_x_0:
[----:B------:R-:W0:Y:S01]  /*0b00*/  S2R R2, SR_LANEID ;  /* 0x0000000000027919 */ /* 0x000e220000000000 */
[----:B------:R-:W1:Y:S01]  /*0b10*/  LDCU.64 UR8, c[0x0][0x390] ;  /* 0x00007200ff0877ac */ /* 0x000e620008000a00 */
[----:B------:R-:W-:Y:S01]  /*0b20*/  IMAD.MOV.U32 R3, RZ, RZ, RZ ;  /* 0x000000ffff037224 */ /* 0x000fe200078e00ff */
[----:B------:R-:W-:Y:S01]  /*0b30*/  UMOV UR4, UR16 ;  /* 0x0000001000047c82 */ /* 0x000fe20008000000 */
[----:B------:R-:W-:Y:S02]  /*0b40*/  UMOV UR5, URZ ;  /* 0x000000ff00057c82 */ /* 0x000fe40008000000 */
[----:B------:R-:W-:-:S03]  /*0b50*/  UIMAD.WIDE.U32 UR6, UR15, UR12, UR4 ;  /* 0x0000000c0f0672a5 */ /* 0x000fc6000f8e0004 */
[----:B------:R-:W-:Y:S01]  /*0b60*/  UMOV UR4, UR14 ;  /* 0x0000000e00047c82 */ /* 0x000fe20008000000 */
[----:B------:R-:W-:Y:S02]  /*0b70*/  UIMAD UR7, UR15, UR13, UR7 ;  /* 0x0000000d0f0772a4 */ /* 0x000fe4000f8e0207 */
[----:B------:R-:W-:Y:S02]  /*0b80*/  UIMAD.WIDE.U32 UR4, UR6, UR24, UR4 ;  /* 0x00000018060472a5 */ /* 0x000fe4000f8e0004 */
[----:B------:R-:W-:-:S04]  /*0b90*/  UIMAD UR7, UR7, UR24, URZ ;  /* 0x00000018070772a4 */ /* 0x000fc8000f8e02ff */
[----:B------:R-:W-:Y:S02]  /*0ba0*/  UIMAD UR7, UR6, UR25, UR7 ;  /* 0x00000019060772a4 */ /* 0x000fe4000f8e0207 */
[----:B-1----:R-:W-:Y:S02]  /*0bb0*/  ULEA UR6, UP0, UR4, UR8, 0x2 ;  /* 0x0000000804067291 */ /* 0x002fe4000f8010ff */
[----:B------:R-:W-:-:S04]  /*0bc0*/  UIADD3 UR5, UPT, UPT, UR5, UR7, URZ ;  /* 0x0000000705057290 */ /* 0x000fc8000fffe0ff */
[----:B------:R-:W-:Y:S01]  /*0bd0*/  ULEA.HI.X UR4, UR4, UR9, UR5, 0x2, UP0 ;  /* 0x0000000904047291 */ /* 0x000fe200080f1405 */
[----:B0-----:R-:W-:Y:S01]  /*0be0*/  IMAD.SHL.U32 R5, R2, 0x2, RZ ;  /* 0x0000000202057824 */ /* 0x001fe200078e00ff */
[----:B------:R-:W-:-:S04]  /*0bf0*/  SHF.R.U32.HI R2, RZ, 0x2, R2 ;  /* 0x00000002ff027819 */ /* 0x000fc80000011602 */
[----:B------:R-:W-:-:S05]  /*0c00*/  LOP3.LUT R5, R5, 0x6, RZ, 0xe2, !PT ;  /* 0x0000000605057812 */ /* 0x000fca00078ee2ff */
[----:B------:R-:W-:-:S03]  /*0c10*/  IMAD.WIDE.U32 R2, R5, UR24, R2 ;  /* 0x0000001805027c25 */ /* 0x000fc6000f8e0002 */
[----:B------:R-:W-:-:S04]  /*0c20*/  LEA R4, P0, R2, UR6, 0x2 ;  /* 0x0000000602047c11 */ /* 0x000fc8000f8010ff */
[----:B------:R-:W-:Y:S01]  /*0c30*/  LEA.HI.X R5, R2, UR4, R3, 0x2, P0 ;  /* 0x0000000402057c11 */ /* 0x000fe200080f1403 */
[----:B------:R-:W-:-:S04]  /*0c40*/  IMAD.U32 R3, RZ, RZ, UR24 ;  /* 0x00000018ff037e24 */ /* 0x000fc8000f8e00ff */
[----:B------:R-:W-:Y:S01]  /*0c50*/  IMAD.WIDE.U32 R2, R3, 0x4, R4 ;  /* 0x0000000403027825 */ /* 0x000fe200078e0004 */
[----:B------:R-:W-:Y:S04]  /*0c60*/  STG.E desc[UR26][R4.64], R12 ;  /* 0x0000000c04007986 */ /* 0x000fe8000c10191a */
[----:B------:R-:W-:Y:S04]  /*0c70*/  STG.E desc[UR26][R2.64], R13 ;  /* 0x0000000d02007986 */ /* 0x000fe8000c10191a */
[----:B------:R-:W-:Y:S04]  /*0c80*/  STG.E desc[UR26][R4.64+0x20], R14 ;  /* 0x0000200e04007986 */ /* 0x000fe8000c10191a */
[----:B------:R-:W-:Y:S04]  /*0c90*/  STG.E desc[UR26][R2.64+0x20], R15 ;  /* 0x0000200f02007986 */ /* 0x000fe8000c10191a */
[----:B------:R-:W-:Y:S04]  /*0ca0*/  STG.E desc[UR26][R4.64+0x40], R8 ;  /* 0x0000400804007986 */ /* 0x000fe8000c10191a */
[----:B------:R-:W-:Y:S04]  /*0cb0*/  STG.E desc[UR26][R2.64+0x40], R9 ;  /* 0x0000400902007986 */ /* 0x000fe8000c10191a */
[----:B------:R-:W-:Y:S04]  /*0cc0*/  STG.E desc[UR26][R4.64+0x60], R10 ;  /* 0x0000600a04007986 */ /* 0x000fe8000c10191a */
[----:B------:R-:W-:Y:S01]  /*0cd0*/  STG.E desc[UR26][R2.64+0x60], R11 ;  /* 0x0000600b02007986 */ /* 0x000fe2000c10191a */
[----:B------:R-:W-:Y:S05]  /*0ce0*/  EXIT ;  /* 0x000000000000794d */ /* 0x000fea0003800000 */
.L_x_4:
[----:B------:R-:W-:-:S00]  /*0cf0*/  BRA `(.L_x_4) ;  /* 0xfffffffc00fc7947 */ /* 0x000fc0000383ffff */
[----:B------:R-:W-:-:S00]  /*0d00*/  NOP ;  /* 0x0000000000007918 */ /* 0x000fc00000000000 */
[----:B------:R-:W-:-:S00]  /*0d10*/  NOP ;  /* 0x0000000000007918 */ /* 0x000fc00000000000 */
[----:B------:R-:W-:-:S00]  /*0d20*/  NOP ;  /* 0x0000000000007918 */ /* 0x000fc00000000000 */
[----:B------:R-:W-:-:S00]  /*0d30*/  NOP ;  /* 0x0000000000007918 */ /* 0x000fc00000000000 */
[----:B------:R-:W-:-:S00]  /*0d40*/  NOP ;  /* 0x0000000000007918 */ /* 0x000fc00000000000 */
[----:B------:R-:W-:-:S00]  /*0d50*/  NOP ;  /* 0x0000000000007918 */ /* 0x000fc00000000000 */
[----:B------:R-:W-:-:S00]  /*0d60*/  NOP ;  /* 0x0000000000007918 */ /* 0x000fc00000000000 */
[----:B------:R-:W-:-:S00]  /*0d70*/  NOP ;  /* 0x0000000000007918 */ /* 0x000fc00000000000 */
.L_x_5:


//--------------------- .nv.shared.reserved.0     --------------------------
	.section	.nv.shared.reserved.0,"aw",@nobits
	.weak		__nv_reservedSMEM_offset_0_alias
	.size		__nv_reservedSMEM_offset_0_alias, 0, 64
	.other		__nv_reservedSMEM_offset_0_alias,@"STO_CUDA_RESERVED_SHARED STV_DEFAULT"
__nv_reservedSMEM_offset_0_alias:
	.zero		0
	.zero		64


//--------------------- .nv.constant0._Z15wmmaNaiveKernelPKaS0_Pimmm --------------------------
	.section	.nv.constant0._Z15wmmaNaiveKernelPKaS0_Pimmm,"a",@progbits
	.sectionflags	@""
	.align	4
.nv.constant0._Z15wmmaNaiveKernelPKaS0_Pimmm:
	.zero		944


//--------------------- SYMBOLS --------------------------

	.type		.nv.reservedSmem.offset0,@object
	.size		.nv.reservedSmem.offset0,0x4
